	.version 1.4
	.target sm_13
	// compiled with C:/home/rajko/perforce_ws/rschoffel_rschoffel-dt/sw/physx/externals/LWCA/v5.0\bin/../open64/lib//be.exe
	// lwopencc 4.1 built on 2012-05-04

	//-----------------------------------------------------------
	// Compiling C:/home/rajko/temp/tmpxft_0000188c_00000000-11_gradientbg.cpp3.i (C:/home/rajko/temp/ccBI#.a06188)
	//-----------------------------------------------------------

	//-----------------------------------------------------------
	// Options:
	//-----------------------------------------------------------
	//  Target:ptx, ISA:sm_13, Endian:little, Pointer Size:64
	//  -O3	(Optimization level)
	//  -g0	(Debug level)
	//  -m2	(Report advisories)
	//-----------------------------------------------------------

	.file	1	"C:/home/rajko/temp/tmpxft_0000188c_00000000-10_gradientbg.lwdafe2.gpu"
	.file	2	"../../sampleViewer/OptixRenderer/lwca/gradientbg.lw"
	.file	3	"c:\home\rajko\optix_2.5.0\optix sdk 2.5.1\include\internal/optix_datatypes.h"
	.file	4	"c:\home\rajko\optix_2.5.0\optix sdk 2.5.1\include\internal\optix_defines.h"
	.file	5	"c:/Program Files (x86)/Microsoft Visual Studio 9.0/VC/bin/../../VC/\INCLUDE\crtdefs.h"
	.file	6	"C:/home/rajko/perforce_ws/rschoffel_rschoffel-dt/sw/physx/externals/LWCA/v5.0/include\crt/device_runtime.h"
	.file	7	"C:/home/rajko/perforce_ws/rschoffel_rschoffel-dt/sw/physx/externals/LWCA/v5.0/include\host_defines.h"
	.file	8	"C:/home/rajko/perforce_ws/rschoffel_rschoffel-dt/sw/physx/externals/LWCA/v5.0/include\builtin_types.h"
	.file	9	"c:\home\rajko\perforce_ws\rschoffel_rschoffel-dt\sw\physx\externals\lwca\v5.0\include\device_types.h"
	.file	10	"c:\home\rajko\perforce_ws\rschoffel_rschoffel-dt\sw\physx\externals\lwca\v5.0\include\host_defines.h"
	.file	11	"c:\home\rajko\perforce_ws\rschoffel_rschoffel-dt\sw\physx\externals\lwca\v5.0\include\driver_types.h"
	.file	12	"c:\home\rajko\perforce_ws\rschoffel_rschoffel-dt\sw\physx\externals\lwca\v5.0\include\surface_types.h"
	.file	13	"c:\home\rajko\perforce_ws\rschoffel_rschoffel-dt\sw\physx\externals\lwca\v5.0\include\texture_types.h"
	.file	14	"c:\home\rajko\perforce_ws\rschoffel_rschoffel-dt\sw\physx\externals\lwca\v5.0\include\vector_types.h"
	.file	15	"c:\home\rajko\perforce_ws\rschoffel_rschoffel-dt\sw\physx\externals\lwca\v5.0\include\builtin_types.h"
	.file	16	"C:/home/rajko/perforce_ws/rschoffel_rschoffel-dt/sw/physx/externals/LWCA/v5.0/include\device_launch_parameters.h"
	.file	17	"c:\home\rajko\perforce_ws\rschoffel_rschoffel-dt\sw\physx\externals\lwca\v5.0\include\crt\storage_class.h"
	.file	18	"c:\home\rajko\optix_2.5.0\optix sdk 2.5.1\include\internal/optix_internal.h"
	.file	19	"c:\home\rajko\optix_2.5.0\optix sdk 2.5.1\include\optix_device.h"
	.file	20	"C:/home/rajko/perforce_ws/rschoffel_rschoffel-dt/sw/physx/externals/LWCA/v5.0/include\common_functions.h"
	.file	21	"c:\home\rajko\perforce_ws\rschoffel_rschoffel-dt\sw\physx\externals\lwca\v5.0\include\math_functions.h"
	.file	22	"c:\home\rajko\perforce_ws\rschoffel_rschoffel-dt\sw\physx\externals\lwca\v5.0\include\math_constants.h"
	.file	23	"c:\home\rajko\perforce_ws\rschoffel_rschoffel-dt\sw\physx\externals\lwca\v5.0\include\device_functions.h"
	.file	24	"c:\home\rajko\perforce_ws\rschoffel_rschoffel-dt\sw\physx\externals\lwca\v5.0\include\sm_11_atomic_functions.h"
	.file	25	"c:\home\rajko\perforce_ws\rschoffel_rschoffel-dt\sw\physx\externals\lwca\v5.0\include\sm_12_atomic_functions.h"
	.file	26	"c:\home\rajko\perforce_ws\rschoffel_rschoffel-dt\sw\physx\externals\lwca\v5.0\include\sm_13_double_functions.h"
	.file	27	"c:\home\rajko\perforce_ws\rschoffel_rschoffel-dt\sw\physx\externals\lwca\v5.0\include\sm_20_atomic_functions.h"
	.file	28	"c:\home\rajko\perforce_ws\rschoffel_rschoffel-dt\sw\physx\externals\lwca\v5.0\include\sm_35_atomic_functions.h"
	.file	29	"c:\home\rajko\perforce_ws\rschoffel_rschoffel-dt\sw\physx\externals\lwca\v5.0\include\sm_20_intrinsics.h"
	.file	30	"c:\home\rajko\perforce_ws\rschoffel_rschoffel-dt\sw\physx\externals\lwca\v5.0\include\sm_30_intrinsics.h"
	.file	31	"c:\home\rajko\perforce_ws\rschoffel_rschoffel-dt\sw\physx\externals\lwca\v5.0\include\sm_35_intrinsics.h"
	.file	32	"c:\home\rajko\perforce_ws\rschoffel_rschoffel-dt\sw\physx\externals\lwca\v5.0\include\surface_functions.h"
	.file	33	"c:\home\rajko\perforce_ws\rschoffel_rschoffel-dt\sw\physx\externals\lwca\v5.0\include\texture_fetch_functions.h"
	.file	34	"c:\home\rajko\perforce_ws\rschoffel_rschoffel-dt\sw\physx\externals\lwca\v5.0\include\texture_indirect_functions.h"
	.file	35	"c:\home\rajko\perforce_ws\rschoffel_rschoffel-dt\sw\physx\externals\lwca\v5.0\include\surface_indirect_functions.h"
	.file	36	"c:\home\rajko\perforce_ws\rschoffel_rschoffel-dt\sw\physx\externals\lwca\v5.0\include\math_functions_dbl_ptx3.h"

	.global .align 16 .b8 ray[36];
	.global .align 16 .b8 prd_radiance[20];

	.entry _Z4missv
	{
	.reg .f32 %f<22>;
	.loc	2	51	0
$LDWbegin__Z4missv:
	ld.global.v2.f32 	{%f1,%f2}, [ray+16];
	.loc	2	56	0
	mov.f32 	%f3, 0f3ed105e2;     	// 0.408248
	mul.f32 	%f4, %f1, %f3;
	mov.f32 	%f5, 0fbf5105f3;     	// -0.816497
	ld.global.f32 	%f6, [ray+12];
	mad.f32 	%f7, %f5, %f6, %f4;
	mov.f32 	%f8, 0fbed105e2;     	// -0.408248
	mad.f32 	%f9, %f8, %f2, %f7;
	mov.f32 	%f10, 0f00000000;    	// 0
	max.f32 	%f11, %f9, %f10;
	mov.f32 	%f12, 0f3f6b851f;    	// 0.92
	mov.f32 	%f13, 0fbf1eb852;    	// -0.62
	mad.f32 	%f14, %f11, %f13, %f12;
	mov.f32 	%f15, 0f3f800000;    	// 1
	mov.f32 	%f16, 0fbf333333;    	// -0.7
	mad.f32 	%f17, %f11, %f16, %f15;
	st.global.v2.f32 	[prd_radiance+0], {%f14,%f17};
	mov.f32 	%f18, 0f3f8a3d71;    	// 1.08
	mov.f32 	%f19, 0fbf2e147c;    	// -0.68
	mad.f32 	%f20, %f11, %f19, %f18;
	st.global.f32 	[prd_radiance+8], %f20;
	.loc	2	57	0
	exit;
$LDWend__Z4missv:
	} // _Z4missv
	.global .u64 _ZN21rti_internal_register20reg_bitness_detectorE;
	.global .u64 _ZN21rti_internal_register24reg_exception_64_detail0E;
	.global .u64 _ZN21rti_internal_register24reg_exception_64_detail1E;
	.global .u64 _ZN21rti_internal_register24reg_exception_64_detail2E;
	.global .u64 _ZN21rti_internal_register24reg_exception_64_detail3E;
	.global .u64 _ZN21rti_internal_register24reg_exception_64_detail4E;
	.global .u64 _ZN21rti_internal_register24reg_exception_64_detail5E;
	.global .u64 _ZN21rti_internal_register24reg_exception_64_detail6E;
	.global .u64 _ZN21rti_internal_register24reg_exception_64_detail7E;
	.global .u64 _ZN21rti_internal_register24reg_exception_64_detail8E;
	.global .u64 _ZN21rti_internal_register24reg_exception_64_detail9E;
	.global .u32 _ZN21rti_internal_register21reg_exception_detail0E;
	.global .u32 _ZN21rti_internal_register21reg_exception_detail1E;
	.global .u32 _ZN21rti_internal_register21reg_exception_detail2E;
	.global .u32 _ZN21rti_internal_register21reg_exception_detail3E;
	.global .u32 _ZN21rti_internal_register21reg_exception_detail4E;
	.global .u32 _ZN21rti_internal_register21reg_exception_detail5E;
	.global .u32 _ZN21rti_internal_register21reg_exception_detail6E;
	.global .u32 _ZN21rti_internal_register21reg_exception_detail7E;
	.global .u32 _ZN21rti_internal_register21reg_exception_detail8E;
	.global .u32 _ZN21rti_internal_register21reg_exception_detail9E;
	.global .u32 _ZN21rti_internal_register14reg_rayIndex_xE;
	.global .u32 _ZN21rti_internal_register14reg_rayIndex_yE;
	.global .u32 _ZN21rti_internal_register14reg_rayIndex_zE;
	.const .align 8 .b8 __sin_cos_coeffs[128] = {186,94,120,249,101,219,229,61,70,210,176,44,241,229,90,190,146,227,172,105,227,29,199,62,161,98,219,25,160,1,42,191,24,8,17,17,17,17,129,63,84,85,85,85,85,85,197,191,0,0,0,0,0,0,0,0,0,0,0,0,0,0,0,0,100,129,253,32,131,255,168,189,40,133,239,193,167,238,33,62,217,230,6,142,79,126,146,190,233,188,221,25,160,1,250,62,71,93,193,22,108,193,86,191,81,85,85,85,85,85,165,63,0,0,0,0,0,0,224,191,0,0,0,0,0,0,240,63};
	.global .align 4 .b8 _ZN21rti_internal_typeinfo3rayE[8] = {82,97,121,0,36,0,0,0};
	.global .align 4 .b8 _ZN21rti_internal_typeinfo12prd_radianceE[8] = {82,97,121,0,20,0,0,0};
	.global .align 1 .b8 _ZN21rti_internal_typename3rayE[11] = {0x6f,0x70,0x74,0x69,0x78,0x3a,0x3a,0x52,0x61,0x79,0x0};
	.global .align 1 .b8 _ZN21rti_internal_typename12prd_radianceE[20] = {0x50,0x65,0x72,0x52,0x61,0x79,0x44,0x61,0x74,0x61,0x5f,0x72,0x61,0x64,0x69,0x61,0x6e,0x63,0x65,0x0};
	.global .align 1 .b8 _ZN21rti_internal_semantic3rayE[13] = {0x72,0x74,0x43,0x75,0x72,0x72,0x65,0x6e,0x74,0x52,0x61,0x79,0x0};
	.global .align 1 .b8 _ZN21rti_internal_semantic12prd_radianceE[10] = {0x72,0x74,0x50,0x61,0x79,0x6c,0x6f,0x61,0x64,0x0};
	.global .align 1 .b8 _ZN23rti_internal_annotation3rayE[1] = {0x0};
	.global .align 1 .b8 _ZN23rti_internal_annotation12prd_radianceE[1] = {0x0};



// ===== COMPILED SASS (sm_100) =====

	.target	sm_100

	.elftype	@"ET_EXEC"


//--------------------- .note.nv.tkinfo           --------------------------
	.section	.note.nv.tkinfo,"",@"SHT_NOTE"
	.sectionflags	@"SHF_NOTE_NV_TKINFO"
	.tkinfo
        /*0018*/ 	.word	0x00000002
        /*0030*/ 	.string	""
        /*0030*/ 	.string	"ptxas"
        /*0030*/ 	.string	"Cuda compilation tools, release 13.0, V13.0.88"
        /*0030*/ 	.string	"Build cuda_13.0.r13.0/compiler.36424714_0"
        /*0030*/ 	.string	"-arch sm_100 "



//--------------------- .note.nv.cuinfo           --------------------------
	.section	.note.nv.cuinfo,"",@"SHT_NOTE"
	.sectionflags	@"SHF_NOTE_NV_CUINFO"
        /*0018*/ 	.short	0x0002
        /*001a*/ 	.short	0x000d
        /*001c*/ 	.short	0x0082
	.zero		2


//--------------------- .nv.info                  --------------------------
	.section	.nv.info,"",@"SHT_CUDA_INFO"
	.align	4


	//----- nvinfo : EIATTR_REGCOUNT
	.align		4
        /*0000*/ 	.byte	0x04, 0x2f
        /*0002*/ 	.short	(.L_36 - .L_35)
	.align		4
.L_35:
        /*0004*/ 	.word	index@(_Z4missv)
        /*0008*/ 	.word	0x0000000e


	//----- nvinfo : EIATTR_FRAME_SIZE
	.align		4
.L_36:
        /*000c*/ 	.byte	0x04, 0x11
        /*000e*/ 	.short	(.L_38 - .L_37)
	.align		4
.L_37:
        /*0010*/ 	.word	index@(_Z4missv)
        /*0014*/ 	.word	0x00000000


	//----- nvinfo : EIATTR_MIN_STACK_SIZE
	.align		4
.L_38:
        /*0018*/ 	.byte	0x04, 0x12
        /*001a*/ 	.short	(.L_40 - .L_39)
	.align		4
.L_39:
        /*001c*/ 	.word	index@(_Z4missv)
        /*0020*/ 	.word	0x00000000
.L_40:


//--------------------- .nv.compat                --------------------------
	.section	.nv.compat,"",@"SHT_CUDA_COMPAT_INFO"
	.align	4
        /*0000*/ 	.byte	0x02, 0x09, 0x00, 0x00, 0x02, 0x02, 0x01, 0x00, 0x02, 0x05, 0x05, 0x00, 0x03, 0x07, 0x01, 0x01
        /*0010*/ 	.byte	0x02, 0x03, 0x00, 0x00, 0x02, 0x06, 0x01, 0x00, 0x04, 0x0b, 0x08, 0x00, 0x09, 0x00, 0x00, 0x00
        /*0020*/ 	.byte	0x00, 0x00, 0x00, 0x00


//--------------------- .nv.info._Z4missv         --------------------------
	.section	.nv.info._Z4missv,"",@"SHT_CUDA_INFO"
	.sectionflags	@""
	.align	4


	//----- nvinfo : EIATTR_CUDA_API_VERSION
	.align		4
        /*0000*/ 	.byte	0x04, 0x37
        /*0002*/ 	.short	(.L_42 - .L_41)
.L_41:
        /*0004*/ 	.word	0x00000082


	//----- nvinfo : EIATTR_SPARSE_MMA_MASK
	.align		4
.L_42:
        /*0008*/ 	.byte	0x03, 0x50
        /*000a*/ 	.short	0x0000


	//----- nvinfo : EIATTR_MAXREG_COUNT
	.align		4
        /*000c*/ 	.byte	0x03, 0x1b
        /*000e*/ 	.short	0x00ff


	//----- nvinfo : EIATTR_MERCURY_ISA_VERSION
	.align		4
        /*0010*/ 	.byte	0x03, 0x5f
        /*0012*/ 	.short	0x0101


	//----- nvinfo : EIATTR_VRC_CTA_INIT_COUNT
	.align		4
        /*0014*/ 	.byte	0x02, 0x4a
	.zero		1
	.zero		1


	//----- nvinfo : EIATTR_EXIT_INSTR_OFFSETS
	.align		4
        /*0018*/ 	.byte	0x04, 0x1c
        /*001a*/ 	.short	(.L_44 - .L_43)


	//   ....[0]....
.L_43:
        /*001c*/ 	.word	0x00000120


	//----- nvinfo : EIATTR_SW_WAR
	.align		4
.L_44:
        /*0020*/ 	.byte	0x04, 0x36
        /*0022*/ 	.short	(.L_46 - .L_45)
.L_45:
        /*0024*/ 	.word	0x00000008
.L_46:


//--------------------- .nv.callgraph             --------------------------
	.section	.nv.callgraph,"",@"SHT_CUDA_CALLGRAPH"
	.align	4
	.sectionentsize	8
	.align		4
        /*0000*/ 	.word	0x00000000
	.align		4
        /*0004*/ 	.word	0xffffffff
	.align		4
        /*0008*/ 	.word	0x00000000
	.align		4
        /*000c*/ 	.word	0xfffffffe
	.align		4
        /*0010*/ 	.word	0x00000000
	.align		4
        /*0014*/ 	.word	0xfffffffd
	.align		4
        /*0018*/ 	.word	0x00000000
	.align		4
        /*001c*/ 	.word	0xfffffffc


//--------------------- .nv.constant4             --------------------------
	.section	.nv.constant4,"a",@progbits
	.align	8
	.align		8
.nv.constant4:
        /*0000*/ 	.dword	ray
	.align		8
        /*0008*/ 	.dword	prd_radiance
	.align		8
        /*0010*/ 	.dword	_ZN21rti_internal_register20reg_bitness_detectorE
	.align		8
        /*0018*/ 	.dword	_ZN21rti_internal_register24reg_exception_64_detail0E
	.align		8
        /*0020*/ 	.dword	_ZN21rti_internal_register24reg_exception_64_detail1E
	.align		8
        /*0028*/ 	.dword	_ZN21rti_internal_register24reg_exception_64_detail2E
	.align		8
        /*0030*/ 	.dword	_ZN21rti_internal_register24reg_exception_64_detail3E
	.align		8
        /*0038*/ 	.dword	_ZN21rti_internal_register24reg_exception_64_detail4E
	.align		8
        /*0040*/ 	.dword	_ZN21rti_internal_register24reg_exception_64_detail5E
	.align		8
        /*0048*/ 	.dword	_ZN21rti_internal_register24reg_exception_64_detail6E
	.align		8
        /*0050*/ 	.dword	_ZN21rti_internal_register24reg_exception_64_detail7E
	.align		8
        /*0058*/ 	.dword	_ZN21rti_internal_register24reg_exception_64_detail8E
	.align		8
        /*0060*/ 	.dword	_ZN21rti_internal_register24reg_exception_64_detail9E
	.align		8
        /*0068*/ 	.dword	_ZN21rti_internal_register21reg_exception_detail0E
	.align		8
        /*0070*/ 	.dword	_ZN21rti_internal_register21reg_exception_detail1E
	.align		8
        /*0078*/ 	.dword	_ZN21rti_internal_register21reg_exception_detail2E
	.align		8
        /*0080*/ 	.dword	_ZN21rti_internal_register21reg_exception_detail3E
	.align		8
        /*0088*/ 	.dword	_ZN21rti_internal_register21reg_exception_detail4E
	.align		8
        /*0090*/ 	.dword	_ZN21rti_internal_register21reg_exception_detail5E
	.align		8
        /*0098*/ 	.dword	_ZN21rti_internal_register21reg_exception_detail6E
	.align		8
        /*00a0*/ 	.dword	_ZN21rti_internal_register21reg_exception_detail7E
	.align		8
        /*00a8*/ 	.dword	_ZN21rti_internal_register21reg_exception_detail8E
	.align		8
        /*00b0*/ 	.dword	_ZN21rti_internal_register21reg_exception_detail9E
	.align		8
        /*00b8*/ 	.dword	_ZN21rti_internal_register14reg_rayIndex_xE
	.align		8
        /*00c0*/ 	.dword	_ZN21rti_internal_register14reg_rayIndex_yE
	.align		8
        /*00c8*/ 	.dword	_ZN21rti_internal_register14reg_rayIndex_zE
	.align		8
        /*00d0*/ 	.dword	_ZN21rti_internal_typeinfo3rayE
	.align		8
        /*00d8*/ 	.dword	_ZN21rti_internal_typeinfo12prd_radianceE
	.align		8
        /*00e0*/ 	.dword	_ZN21rti_internal_typename3rayE
	.align		8
        /*00e8*/ 	.dword	_ZN21rti_internal_typename12prd_radianceE
	.align		8
        /*00f0*/ 	.dword	_ZN21rti_internal_semantic3rayE
	.align		8
        /*00f8*/ 	.dword	_ZN21rti_internal_semantic12prd_radianceE
	.align		8
        /*0100*/ 	.dword	_ZN23rti_internal_annotation3rayE
	.align		8
        /*0108*/ 	.dword	_ZN23rti_internal_annotation12prd_radianceE


//--------------------- .nv.constant3             --------------------------
	.section	.nv.constant3,"a",@progbits
	.align	8
.nv.constant3:
	.type		__sin_cos_coeffs,@object
	.size		__sin_cos_coeffs,(.L_26 - __sin_cos_coeffs)
__sin_cos_coeffs:
        /*0000*/ 	.byte	0xba, 0x5e, 0x78, 0xf9, 0x65, 0xdb, 0xe5, 0x3d, 0x46, 0xd2, 0xb0, 0x2c, 0xf1, 0xe5, 0x5a, 0xbe
        /*0010*/ 	.byte	0x92, 0xe3, 0xac, 0x69, 0xe3, 0x1d, 0xc7, 0x3e, 0xa1, 0x62, 0xdb, 0x19, 0xa0, 0x01, 0x2a, 0xbf
        /*0020*/ 	.byte	0x18, 0x08, 0x11, 0x11, 0x11, 0x11, 0x81, 0x3f, 0x54, 0x55, 0x55, 0x55, 0x55, 0x55, 0xc5, 0xbf
        /*0030*/ 	.byte	0x00, 0x00, 0x00, 0x00, 0x00, 0x00, 0x00, 0x00, 0x00, 0x00, 0x00, 0x00, 0x00, 0x00, 0x00, 0x00
        /*0040*/ 	.byte	0x64, 0x81, 0xfd, 0x20, 0x83, 0xff, 0xa8, 0xbd, 0x28, 0x85, 0xef, 0xc1, 0xa7, 0xee, 0x21, 0x3e
        /*0050*/ 	.byte	0xd9, 0xe6, 0x06, 0x8e, 0x4f, 0x7e, 0x92, 0xbe, 0xe9, 0xbc, 0xdd, 0x19, 0xa0, 0x01, 0xfa, 0x3e
        /*0060*/ 	.byte	0x47, 0x5d, 0xc1, 0x16, 0x6c, 0xc1, 0x56, 0xbf, 0x51, 0x55, 0x55, 0x55, 0x55, 0x55, 0xa5, 0x3f
        /*0070*/ 	.byte	0x00, 0x00, 0x00, 0x00, 0x00, 0x00, 0xe0, 0xbf, 0x00, 0x00, 0x00, 0x00, 0x00, 0x00, 0xf0, 0x3f
.L_26:


//--------------------- .text._Z4missv            --------------------------
	.section	.text._Z4missv,"ax",@progbits
	.align	128
.text._Z4missv:
        .type           _Z4missv,@function
        .size           _Z4missv,(.L_x_1 - _Z4missv)
        .other          _Z4missv,@"STO_CUDA_ENTRY STV_DEFAULT"
_Z4missv:
[----:B------:R-:W-:Y:S08]  /*0000*/  LDC R1, c[0x0][0x37c] ;  /* 0x0000df00ff017b82 */ /* 0x000ff00000000800 */
[----:B------:R-:W0:Y:S01]  /*0010*/  LDC.64 R4, c[0x4][RZ] ;  /* 0x01000000ff047b82 */ /* 0x000e220000000a00 */
[----:B------:R-:W0:Y:S02]  /*0020*/  LDCU.64 UR4, c[0x0][0x358] ;  /* 0x00006b00ff0477ac */ /* 0x000e240008000a00 */
[----:B0-----:R-:W2:Y:S04]  /*0030*/  LDG.E.64 R6, desc[UR4][R4.64+0x10] ;  /* 0x0000100404067981 */ /* 0x001ea8000c1e1b00 */
[----:B------:R-:W3:Y:S01]  /*0040*/  LDG.E R9, desc[UR4][R4.64+0xc] ;  /* 0x00000c0404097981 */ /* 0x000ee2000c1e1900 */
[----:B------:R-:W0:Y:S01]  /*0050*/  LDC.64 R2, c[0x4][0x8] ;  /* 0x01000200ff027b82 */ /* 0x000e220000000a00 */
[----:B------:R-:W-:-:S02]  /*0060*/  HFMA2 R11, -RZ, RZ, 1.794921875, 0.001094818115234375 ;  /* 0x3f2e147cff0b7431 */ /* 0x000fc400000001ff */
[----:B--2---:R-:W-:-:S04]  /*0070*/  FMUL.FTZ R6, R6, 0.40824800729751586914 ;  /* 0x3ed105e206067820 */ /* 0x004fc80000410000 */
[----:B---3--:R-:W-:Y:S01]  /*0080*/  FFMA.FTZ R6, R9, -0.81649702787399291992, R6 ;  /* 0xbf5105f309067823 */ /* 0x008fe20000010006 */
[----:B------:R-:W-:-:S03]  /*0090*/  MOV R9, 0x3f333333 ;  /* 0x3f33333300097802 */ /* 0x000fc60000000f00 */
[----:B------:R-:W-:Y:S01]  /*00a0*/  FFMA.FTZ R6, R7, -0.40824800729751586914, R6 ;  /* 0xbed105e207067823 */ /* 0x000fe20000010006 */
[----:B------:R-:W-:-:S04]  /*00b0*/  HFMA2 R7, -RZ, RZ, 1.779296875, -0.5400390625 ;  /* 0x3f1eb852ff077431 */ /* 0x000fc800000001ff */
[----:B------:R-:W-:-:S05]  /*00c0*/  FMNMX.FTZ R6, RZ, R6, !PT ;  /* 0x00000006ff067209 */ /* 0x000fca0007810000 */
[C---:B------:R-:W-:Y:S01]  /*00d0*/  FFMA.FTZ R9, R6.reuse, -R9, 1 ;  /* 0x3f80000006097423 */ /* 0x040fe20000010809 */
[C---:B------:R-:W-:Y:S01]  /*00e0*/  FFMA.FTZ R8, R6.reuse, -R7, 0.92000001668930053711 ;  /* 0x3f6b851f06087423 */ /* 0x040fe20000010807 */
[----:B------:R-:W-:-:S04]  /*00f0*/  FFMA.FTZ R5, R6, -R11, 1.0800000429153442383 ;  /* 0x3f8a3d7106057423 */ /* 0x000fc8000001080b */
[----:B0-----:R-:W-:Y:S04]  /*0100*/  STG.E.64 desc[UR4][R2.64], R8 ;  /* 0x0000000802007986 */ /* 0x001fe8000c101b04 */
[----:B------:R-:W-:Y:S01]  /*0110*/  STG.E desc[UR4][R2.64+0x8], R5 ;  /* 0x0000080502007986 */ /* 0x000fe2000c101904 */
[----:B------:R-:W-:Y:S05]  /*0120*/  EXIT ;  /* 0x000000000000794d */ /* 0x000fea0003800000 */
.L_x_0:
[----:B------:R-:W-:-:S00]  /*0130*/  BRA `(.L_x_0) ;  /* 0xfffffffc00fc7947 */ /* 0x000fc0000383ffff */
[----:B------:R-:W-:-:S00]  /*0140*/  NOP ;  /* 0x0000000000007918 */ /* 0x000fc00000000000 */
        /* <DEDUP_REMOVED lines=11> */
.L_x_1:


//--------------------- .nv.global.init           --------------------------
	.section	.nv.global.init,"aw",@progbits
	.align	4
.nv.global.init:
	.type		_ZN21rti_internal_typeinfo3rayE,@object
	.size		_ZN21rti_internal_typeinfo3rayE,(_ZN21rti_internal_typeinfo12prd_radianceE - _ZN21rti_internal_typeinfo3rayE)
_ZN21rti_internal_typeinfo3rayE:
        /*0000*/ 	.byte	0x52, 0x61, 0x79, 0x00, 0x24, 0x00, 0x00, 0x00
	.type		_ZN21rti_internal_typeinfo12prd_radianceE,@object
	.size		_ZN21rti_internal_typeinfo12prd_radianceE,(_ZN23rti_internal_annotation3rayE - _ZN21rti_internal_typeinfo12prd_radianceE)
_ZN21rti_internal_typeinfo12prd_radianceE:
        /*0008*/ 	.byte	0x52, 0x61, 0x79, 0x00, 0x14, 0x00, 0x00, 0x00
	.type		_ZN23rti_internal_annotation3rayE,@object
	.size		_ZN23rti_internal_annotation3rayE,(_ZN23rti_internal_annotation12prd_radianceE - _ZN23rti_internal_annotation3rayE)
_ZN23rti_internal_annotation3rayE:
	.zero		1
	.type		_ZN23rti_internal_annotation12prd_radianceE,@object
	.size		_ZN23rti_internal_annotation12prd_radianceE,(_ZN21rti_internal_semantic12prd_radianceE - _ZN23rti_internal_annotation12prd_radianceE)
_ZN23rti_internal_annotation12prd_radianceE:
	.zero		1
	.type		_ZN21rti_internal_semantic12prd_radianceE,@object
	.size		_ZN21rti_internal_semantic12prd_radianceE,(_ZN21rti_internal_typename3rayE - _ZN21rti_internal_semantic12prd_radianceE)
_ZN21rti_internal_semantic12prd_radianceE:
        /*0012*/ 	.byte	0x72, 0x74, 0x50, 0x61, 0x79, 0x6c, 0x6f, 0x61, 0x64, 0x00
	.type		_ZN21rti_internal_typename3rayE,@object
	.size		_ZN21rti_internal_typename3rayE,(_ZN21rti_internal_semantic3rayE - _ZN21rti_internal_typename3rayE)
_ZN21rti_internal_typename3rayE:
        /*001c*/ 	.byte	0x6f, 0x70, 0x74, 0x69, 0x78, 0x3a, 0x3a, 0x52, 0x61, 0x79, 0x00
	.type		_ZN21rti_internal_semantic3rayE,@object
	.size		_ZN21rti_internal_semantic3rayE,(_ZN21rti_internal_typename12prd_radianceE - _ZN21rti_internal_semantic3rayE)
_ZN21rti_internal_semantic3rayE:
        /*0027*/ 	.byte	0x72, 0x74, 0x43, 0x75, 0x72, 0x72, 0x65, 0x6e, 0x74, 0x52, 0x61, 0x79, 0x00
	.type		_ZN21rti_internal_typename12prd_radianceE,@object
	.size		_ZN21rti_internal_typename12prd_radianceE,(.L_30 - _ZN21rti_internal_typename12prd_radianceE)
_ZN21rti_internal_typename12prd_radianceE:
        /*0034*/ 	.byte	0x50, 0x65, 0x72, 0x52, 0x61, 0x79, 0x44, 0x61, 0x74, 0x61, 0x5f, 0x72, 0x61, 0x64, 0x69, 0x61
        /*0044*/ 	.byte	0x6e, 0x63, 0x65, 0x00
.L_30:


//--------------------- .nv.shared.reserved.0     --------------------------
	.section	.nv.shared.reserved.0,"aw",@nobits
	.weak		__nv_reservedSMEM_offset_0_alias
	.size		__nv_reservedSMEM_offset_0_alias, 0, 64
	.other		__nv_reservedSMEM_offset_0_alias,@"STO_CUDA_RESERVED_SHARED STV_DEFAULT"
__nv_reservedSMEM_offset_0_alias:
	.zero		0
	.zero		64


//--------------------- .nv.global                --------------------------
	.section	.nv.global,"aw",@nobits
	.align	16
.nv.global:
	.type		prd_radiance,@object
	.size		prd_radiance,(.L_1 - prd_radiance)
prd_radiance:
	.zero		20
.L_1:
	.zero		12
	.type		ray,@object
	.size		ray,(.L_0 - ray)
ray:
	.zero		36
.L_0:
	.zero		4
	.type		_ZN21rti_internal_register24reg_exception_64_detail5E,@object
	.size		_ZN21rti_internal_register24reg_exception_64_detail5E,(_ZN21rti_internal_register24reg_exception_64_detail1E - _ZN21rti_internal_register24reg_exception_64_detail5E)
_ZN21rti_internal_register24reg_exception_64_detail5E:
	.zero		8
	.type		_ZN21rti_internal_register24reg_exception_64_detail1E,@object
	.size		_ZN21rti_internal_register24reg_exception_64_detail1E,(_ZN21rti_internal_register24reg_exception_64_detail9E - _ZN21rti_internal_register24reg_exception_64_detail1E)
_ZN21rti_internal_register24reg_exception_64_detail1E:
	.zero		8
	.type		_ZN21rti_internal_register24reg_exception_64_detail9E,@object
	.size		_ZN21rti_internal_register24reg_exception_64_detail9E,(_ZN21rti_internal_register20reg_bitness_detectorE - _ZN21rti_internal_register24reg_exception_64_detail9E)
_ZN21rti_internal_register24reg_exception_64_detail9E:
	.zero		8
	.type		_ZN21rti_internal_register20reg_bitness_detectorE,@object
	.size		_ZN21rti_internal_register20reg_bitness_detectorE,(_ZN21rti_internal_register24reg_exception_64_detail7E - _ZN21rti_internal_register20reg_bitness_detectorE)
_ZN21rti_internal_register20reg_bitness_detectorE:
	.zero		8
	.type		_ZN21rti_internal_register24reg_exception_64_detail7E,@object
	.size		_ZN21rti_internal_register24reg_exception_64_detail7E,(_ZN21rti_internal_register24reg_exception_64_detail3E - _ZN21rti_internal_register24reg_exception_64_detail7E)
_ZN21rti_internal_register24reg_exception_64_detail7E:
	.zero		8
	.type		_ZN21rti_internal_register24reg_exception_64_detail3E,@object
	.size		_ZN21rti_internal_register24reg_exception_64_detail3E,(_ZN21rti_internal_register24reg_exception_64_detail6E - _ZN21rti_internal_register24reg_exception_64_detail3E)
_ZN21rti_internal_register24reg_exception_64_detail3E:
	.zero		8
	.type		_ZN21rti_internal_register24reg_exception_64_detail6E,@object
	.size		_ZN21rti_internal_register24reg_exception_64_detail6E,(_ZN21rti_internal_register24reg_exception_64_detail2E - _ZN21rti_internal_register24reg_exception_64_detail6E)
_ZN21rti_internal_register24reg_exception_64_detail6E:
	.zero		8
	.type		_ZN21rti_internal_register24reg_exception_64_detail2E,@object
	.size		_ZN21rti_internal_register24reg_exception_64_detail2E,(_ZN21rti_internal_register24reg_exception_64_detail0E - _ZN21rti_internal_register24reg_exception_64_detail2E)
_ZN21rti_internal_register24reg_exception_64_detail2E:
	.zero		8
	.type		_ZN21rti_internal_register24reg_exception_64_detail0E,@object
	.size		_ZN21rti_internal_register24reg_exception_64_detail0E,(_ZN21rti_internal_register24reg_exception_64_detail8E - _ZN21rti_internal_register24reg_exception_64_detail0E)
_ZN21rti_internal_register24reg_exception_64_detail0E:
	.zero		8
	.type		_ZN21rti_internal_register24reg_exception_64_detail8E,@object
	.size		_ZN21rti_internal_register24reg_exception_64_detail8E,(_ZN21rti_internal_register24reg_exception_64_detail4E - _ZN21rti_internal_register24reg_exception_64_detail8E)
_ZN21rti_internal_register24reg_exception_64_detail8E:
	.zero		8
	.type		_ZN21rti_internal_register24reg_exception_64_detail4E,@object
	.size		_ZN21rti_internal_register24reg_exception_64_detail4E,(_ZN21rti_internal_register14reg_rayIndex_yE - _ZN21rti_internal_register24reg_exception_64_detail4E)
_ZN21rti_internal_register24reg_exception_64_detail4E:
	.zero		8
	.type		_ZN21rti_internal_register14reg_rayIndex_yE,@object
	.size		_ZN21rti_internal_register14reg_rayIndex_yE,(_ZN21rti_internal_register21reg_exception_detail3E - _ZN21rti_internal_register14reg_rayIndex_yE)
_ZN21rti_internal_register14reg_rayIndex_yE:
	.zero		4
	.type		_ZN21rti_internal_register21reg_exception_detail3E,@object
	.size		_ZN21rti_internal_register21reg_exception_detail3E,(_ZN21rti_internal_register21reg_exception_detail7E - _ZN21rti_internal_register21reg_exception_detail3E)
_ZN21rti_internal_register21reg_exception_detail3E:
	.zero		4
	.type		_ZN21rti_internal_register21reg_exception_detail7E,@object
	.size		_ZN21rti_internal_register21reg_exception_detail7E,(_ZN21rti_internal_register21reg_exception_detail5E - _ZN21rti_internal_register21reg_exception_detail7E)
_ZN21rti_internal_register21reg_exception_detail7E:
	.zero		4
	.type		_ZN21rti_internal_register21reg_exception_detail5E,@object
	.size		_ZN21rti_internal_register21reg_exception_detail5E,(_ZN21rti_internal_register21reg_exception_detail9E - _ZN21rti_internal_register21reg_exception_detail5E)
_ZN21rti_internal_register21reg_exception_detail5E:
	.zero		4
	.type		_ZN21rti_internal_register21reg_exception_detail9E,@object
	.size		_ZN21rti_internal_register21reg_exception_detail9E,(_ZN21rti_internal_register21reg_exception_detail1E - _ZN21rti_internal_register21reg_exception_detail9E)
_ZN21rti_internal_register21reg_exception_detail9E:
	.zero		4
	.type		_ZN21rti_internal_register21reg_exception_detail1E,@object
	.size		_ZN21rti_internal_register21reg_exception_detail1E,(_ZN21rti_internal_register14reg_rayIndex_zE - _ZN21rti_internal_register21reg_exception_detail1E)
_ZN21rti_internal_register21reg_exception_detail1E:
	.zero		4
	.type		_ZN21rti_internal_register14reg_rayIndex_zE,@object
	.size		_ZN21rti_internal_register14reg_rayIndex_zE,(_ZN21rti_internal_register21reg_exception_detail4E - _ZN21rti_internal_register14reg_rayIndex_zE)
_ZN21rti_internal_register14reg_rayIndex_zE:
	.zero		4
	.type		_ZN21rti_internal_register21reg_exception_detail4E,@object
	.size		_ZN21rti_internal_register21reg_exception_detail4E,(_ZN21rti_internal_register21reg_exception_detail8E - _ZN21rti_internal_register21reg_exception_detail4E)
_ZN21rti_internal_register21reg_exception_detail4E:
	.zero		4
	.type		_ZN21rti_internal_register21reg_exception_detail8E,@object
	.size		_ZN21rti_internal_register21reg_exception_detail8E,(_ZN21rti_internal_register21reg_exception_detail0E - _ZN21rti_internal_register21reg_exception_detail8E)
_ZN21rti_internal_register21reg_exception_detail8E:
	.zero		4
	.type		_ZN21rti_internal_register21reg_exception_detail0E,@object
	.size		_ZN21rti_internal_register21reg_exception_detail0E,(_ZN21rti_internal_register21reg_exception_detail6E - _ZN21rti_internal_register21reg_exception_detail0E)
_ZN21rti_internal_register21reg_exception_detail0E:
	.zero		4
	.type		_ZN21rti_internal_register21reg_exception_detail6E,@object
	.size		_ZN21rti_internal_register21reg_exception_detail6E,(_ZN21rti_internal_register14reg_rayIndex_xE - _ZN21rti_internal_register21reg_exception_detail6E)
_ZN21rti_internal_register21reg_exception_detail6E:
	.zero		4
	.type		_ZN21rti_internal_register14reg_rayIndex_xE,@object
	.size		_ZN21rti_internal_register14reg_rayIndex_xE,(_ZN21rti_internal_register21reg_exception_detail2E - _ZN21rti_internal_register14reg_rayIndex_xE)
_ZN21rti_internal_register14reg_rayIndex_xE:
	.zero		4
	.type		_ZN21rti_internal_register21reg_exception_detail2E,@object
	.size		_ZN21rti_internal_register21reg_exception_detail2E,(.L_15 - _ZN21rti_internal_register21reg_exception_detail2E)
_ZN21rti_internal_register21reg_exception_detail2E:
	.zero		4
.L_15:


//--------------------- .nv.constant0._Z4missv    --------------------------
	.section	.nv.constant0._Z4missv,"a",@progbits
	.sectionflags	@""
	.align	4
.nv.constant0._Z4missv:
	.zero		896


//--------------------- SYMBOLS --------------------------

	.type		.nv.reservedSmem.offset0,@object
	.size		.nv.reservedSmem.offset0,0x4
